//
// Generated by NVIDIA NVVM Compiler
//
// Compiler Build ID: CL-36424714
// Cuda compilation tools, release 13.0, V13.0.88
// Based on NVVM 20.0.0
//

.version 9.0
.target sm_100
.address_size 64

	// .globl	_Z18test_fp32_tf32_cvtPKfPfi
.global .align 1 .b8 _ZN34_INTERNAL_417e099f_4_k_cu_b75e26d34cuda3std3__45__cpo5beginE[1];
.global .align 1 .b8 _ZN34_INTERNAL_417e099f_4_k_cu_b75e26d34cuda3std3__45__cpo3endE[1];
.global .align 1 .b8 _ZN34_INTERNAL_417e099f_4_k_cu_b75e26d34cuda3std3__45__cpo6cbeginE[1];
.global .align 1 .b8 _ZN34_INTERNAL_417e099f_4_k_cu_b75e26d34cuda3std3__45__cpo4cendE[1];
.global .align 1 .b8 _ZN34_INTERNAL_417e099f_4_k_cu_b75e26d34cuda3std3__45__cpo6rbeginE[1];
.global .align 1 .b8 _ZN34_INTERNAL_417e099f_4_k_cu_b75e26d34cuda3std3__45__cpo4rendE[1];
.global .align 1 .b8 _ZN34_INTERNAL_417e099f_4_k_cu_b75e26d34cuda3std3__45__cpo7crbeginE[1];
.global .align 1 .b8 _ZN34_INTERNAL_417e099f_4_k_cu_b75e26d34cuda3std3__45__cpo5crendE[1];
.global .align 1 .b8 _ZN34_INTERNAL_417e099f_4_k_cu_b75e26d34cuda3std3__436_GLOBAL__N__417e099f_4_k_cu_b75e26d36ignoreE[1];
.global .align 1 .b8 _ZN34_INTERNAL_417e099f_4_k_cu_b75e26d34cuda3std3__419piecewise_constructE[1];
.global .align 1 .b8 _ZN34_INTERNAL_417e099f_4_k_cu_b75e26d34cuda3std3__48in_placeE[1];
.global .align 1 .b8 _ZN34_INTERNAL_417e099f_4_k_cu_b75e26d34cuda3std3__420unreachable_sentinelE[1];
.global .align 1 .b8 _ZN34_INTERNAL_417e099f_4_k_cu_b75e26d34cuda3std3__47nulloptE[1];
.global .align 1 .b8 _ZN34_INTERNAL_417e099f_4_k_cu_b75e26d34cuda3std3__48unexpectE[1];
.global .align 1 .b8 _ZN34_INTERNAL_417e099f_4_k_cu_b75e26d34cuda3std6ranges3__45__cpo4swapE[1];
.global .align 1 .b8 _ZN34_INTERNAL_417e099f_4_k_cu_b75e26d34cuda3std6ranges3__45__cpo9iter_moveE[1];
.global .align 1 .b8 _ZN34_INTERNAL_417e099f_4_k_cu_b75e26d34cuda3std6ranges3__45__cpo5beginE[1];
.global .align 1 .b8 _ZN34_INTERNAL_417e099f_4_k_cu_b75e26d34cuda3std6ranges3__45__cpo3endE[1];
.global .align 1 .b8 _ZN34_INTERNAL_417e099f_4_k_cu_b75e26d34cuda3std6ranges3__45__cpo6cbeginE[1];
.global .align 1 .b8 _ZN34_INTERNAL_417e099f_4_k_cu_b75e26d34cuda3std6ranges3__45__cpo4cendE[1];
.global .align 1 .b8 _ZN34_INTERNAL_417e099f_4_k_cu_b75e26d34cuda3std6ranges3__45__cpo7advanceE[1];
.global .align 1 .b8 _ZN34_INTERNAL_417e099f_4_k_cu_b75e26d34cuda3std6ranges3__45__cpo9iter_swapE[1];
.global .align 1 .b8 _ZN34_INTERNAL_417e099f_4_k_cu_b75e26d34cuda3std6ranges3__45__cpo4nextE[1];
.global .align 1 .b8 _ZN34_INTERNAL_417e099f_4_k_cu_b75e26d34cuda3std6ranges3__45__cpo4prevE[1];
.global .align 1 .b8 _ZN34_INTERNAL_417e099f_4_k_cu_b75e26d34cuda3std6ranges3__45__cpo4dataE[1];
.global .align 1 .b8 _ZN34_INTERNAL_417e099f_4_k_cu_b75e26d34cuda3std6ranges3__45__cpo5cdataE[1];
.global .align 1 .b8 _ZN34_INTERNAL_417e099f_4_k_cu_b75e26d34cuda3std6ranges3__45__cpo4sizeE[1];
.global .align 1 .b8 _ZN34_INTERNAL_417e099f_4_k_cu_b75e26d34cuda3std6ranges3__45__cpo5ssizeE[1];
.global .align 1 .b8 _ZN34_INTERNAL_417e099f_4_k_cu_b75e26d34cuda3std6ranges3__45__cpo8distanceE[1];
.global .align 1 .b8 _ZN34_INTERNAL_417e099f_4_k_cu_b75e26d36thrust24THRUST_300001_SM_1000_NS8cuda_cub3parE[1];
.global .align 1 .b8 _ZN34_INTERNAL_417e099f_4_k_cu_b75e26d36thrust24THRUST_300001_SM_1000_NS8cuda_cub10par_nosyncE[1];
.global .align 1 .b8 _ZN34_INTERNAL_417e099f_4_k_cu_b75e26d36thrust24THRUST_300001_SM_1000_NS6system6detail10sequential3seqE[1];
.global .align 1 .b8 _ZN34_INTERNAL_417e099f_4_k_cu_b75e26d36thrust24THRUST_300001_SM_1000_NS12placeholders2_1E[1];
.global .align 1 .b8 _ZN34_INTERNAL_417e099f_4_k_cu_b75e26d36thrust24THRUST_300001_SM_1000_NS12placeholders2_2E[1];
.global .align 1 .b8 _ZN34_INTERNAL_417e099f_4_k_cu_b75e26d36thrust24THRUST_300001_SM_1000_NS12placeholders2_3E[1];
.global .align 1 .b8 _ZN34_INTERNAL_417e099f_4_k_cu_b75e26d36thrust24THRUST_300001_SM_1000_NS12placeholders2_4E[1];
.global .align 1 .b8 _ZN34_INTERNAL_417e099f_4_k_cu_b75e26d36thrust24THRUST_300001_SM_1000_NS12placeholders2_5E[1];
.global .align 1 .b8 _ZN34_INTERNAL_417e099f_4_k_cu_b75e26d36thrust24THRUST_300001_SM_1000_NS12placeholders2_6E[1];
.global .align 1 .b8 _ZN34_INTERNAL_417e099f_4_k_cu_b75e26d36thrust24THRUST_300001_SM_1000_NS12placeholders2_7E[1];
.global .align 1 .b8 _ZN34_INTERNAL_417e099f_4_k_cu_b75e26d36thrust24THRUST_300001_SM_1000_NS12placeholders2_8E[1];
.global .align 1 .b8 _ZN34_INTERNAL_417e099f_4_k_cu_b75e26d36thrust24THRUST_300001_SM_1000_NS12placeholders2_9E[1];
.global .align 1 .b8 _ZN34_INTERNAL_417e099f_4_k_cu_b75e26d36thrust24THRUST_300001_SM_1000_NS12placeholders3_10E[1];
.global .align 1 .b8 _ZN34_INTERNAL_417e099f_4_k_cu_b75e26d36thrust24THRUST_300001_SM_1000_NS3seqE[1];

.visible .entry _Z18test_fp32_tf32_cvtPKfPfi(
	.param .u64 .ptr .align 1 _Z18test_fp32_tf32_cvtPKfPfi_param_0,
	.param .u64 .ptr .align 1 _Z18test_fp32_tf32_cvtPKfPfi_param_1,
	.param .u32 _Z18test_fp32_tf32_cvtPKfPfi_param_2
)
{
	.reg .pred 	%p<2>;
	.reg .b32 	%r<8>;
	.reg .b32 	%f<2>;
	.reg .b64 	%rd<8>;

	ld.param.u64 	%rd1, [_Z18test_fp32_tf32_cvtPKfPfi_param_0];
	ld.param.u64 	%rd2, [_Z18test_fp32_tf32_cvtPKfPfi_param_1];
	ld.param.u32 	%r2, [_Z18test_fp32_tf32_cvtPKfPfi_param_2];
	mov.u32 	%r3, %tid.x;
	mov.u32 	%r4, %ctaid.x;
	mov.u32 	%r5, %ntid.x;
	mad.lo.s32 	%r1, %r4, %r5, %r3;
	setp.ge.s32 	%p1, %r1, %r2;
	@%p1 bra 	$L__BB0_2;
	cvta.to.global.u64 	%rd3, %rd1;
	cvta.to.global.u64 	%rd4, %rd2;
	mul.wide.s32 	%rd5, %r1, 4;
	add.s64 	%rd6, %rd3, %rd5;
	ld.global.u32 	%r7, [%rd6];
	// begin inline asm
	cvt.rna.satfinite.tf32.f32  %r6, %r7 ;
	// end inline asm
	cvt.rn.f32.u32 	%f1, %r6;
	add.s64 	%rd7, %rd4, %rd5;
	st.global.f32 	[%rd7], %f1;
$L__BB0_2:
	ret;

}
	// .globl	_ZN3cub18CUB_300001_SM_10006detail11EmptyKernelIvEEvv
.visible .entry _ZN3cub18CUB_300001_SM_10006detail11EmptyKernelIvEEvv()
{


	ret;

}


// ===== COMPILED SASS (sm_100) =====

	.target	sm_100

	.elftype	@"ET_EXEC"


//--------------------- .note.nv.tkinfo           --------------------------
	.section	.note.nv.tkinfo,"",@"SHT_NOTE"
	.sectionflags	@"SHF_NOTE_NV_TKINFO"
	.tkinfo
        /*0018*/ 	.word	0x00000002
        /*0030*/ 	.string	""
        /*0030*/ 	.string	"ptxas"
        /*0030*/ 	.string	"Cuda compilation tools, release 13.0, V13.0.88"
        /*0030*/ 	.string	"Build cuda_13.0.r13.0/compiler.36424714_0"
        /*0030*/ 	.string	"-arch sm_100 -m 64 "



//--------------------- .note.nv.cuinfo           --------------------------
	.section	.note.nv.cuinfo,"",@"SHT_NOTE"
	.sectionflags	@"SHF_NOTE_NV_CUINFO"
        /*0018*/ 	.short	0x0002
        /*001a*/ 	.short	0x0064
        /*001c*/ 	.short	0x0082
	.zero		2


//--------------------- .nv.info                  --------------------------
	.section	.nv.info,"",@"SHT_CUDA_INFO"
	.align	4


	//----- nvinfo : EIATTR_REGCOUNT
	.align		4
        /*0000*/ 	.byte	0x04, 0x2f
        /*0002*/ 	.short	(.L_44 - .L_43)
	.align		4
.L_43:
        /*0004*/ 	.word	index@(_Z18test_fp32_tf32_cvtPKfPfi)
        /*0008*/ 	.word	0x0000000a


	//----- nvinfo : EIATTR_FRAME_SIZE
	.align		4
.L_44:
        /*000c*/ 	.byte	0x04, 0x11
        /*000e*/ 	.short	(.L_46 - .L_45)
	.align		4
.L_45:
        /*0010*/ 	.word	index@(_Z18test_fp32_tf32_cvtPKfPfi)
        /*0014*/ 	.word	0x00000000


	//----- nvinfo : EIATTR_REGCOUNT
	.align		4
.L_46:
        /*0018*/ 	.byte	0x04, 0x2f
        /*001a*/ 	.short	(.L_48 - .L_47)
	.align		4
.L_47:
        /*001c*/ 	.word	index@(_ZN3cub18CUB_300001_SM_10006detail11EmptyKernelIvEEvv)
        /*0020*/ 	.word	0x00000004


	//----- nvinfo : EIATTR_FRAME_SIZE
	.align		4
.L_48:
        /*0024*/ 	.byte	0x04, 0x11
        /*0026*/ 	.short	(.L_50 - .L_49)
	.align		4
.L_49:
        /*0028*/ 	.word	index@(_ZN3cub18CUB_300001_SM_10006detail11EmptyKernelIvEEvv)
        /*002c*/ 	.word	0x00000000


	//----- nvinfo : EIATTR_MIN_STACK_SIZE
	.align		4
.L_50:
        /*0030*/ 	.byte	0x04, 0x12
        /*0032*/ 	.short	(.L_52 - .L_51)
	.align		4
.L_51:
        /*0034*/ 	.word	index@(_ZN3cub18CUB_300001_SM_10006detail11EmptyKernelIvEEvv)
        /*0038*/ 	.word	0x00000000


	//----- nvinfo : EIATTR_MIN_STACK_SIZE
	.align		4
.L_52:
        /*003c*/ 	.byte	0x04, 0x12
        /*003e*/ 	.short	(.L_54 - .L_53)
	.align		4
.L_53:
        /*0040*/ 	.word	index@(_Z18test_fp32_tf32_cvtPKfPfi)
        /*0044*/ 	.word	0x00000000
.L_54:


//--------------------- .nv.compat                --------------------------
	.section	.nv.compat,"",@"SHT_CUDA_COMPAT_INFO"
	.align	4
        /*0000*/ 	.byte	0x02, 0x09, 0x00, 0x00, 0x02, 0x02, 0x01, 0x00, 0x02, 0x05, 0x05, 0x00, 0x03, 0x07, 0x01, 0x01
        /*0010*/ 	.byte	0x02, 0x03, 0x00, 0x00, 0x02, 0x06, 0x01, 0x00, 0x04, 0x0b, 0x08, 0x00, 0x01, 0x00, 0x00, 0x00
        /*0020*/ 	.byte	0x00, 0x00, 0x00, 0x00


//--------------------- .nv.info._ZN3cub18CUB_300001_SM_10006detail11EmptyKernelIvEEvv --------------------------
	.section	.nv.info._ZN3cub18CUB_300001_SM_10006detail11EmptyKernelIvEEvv,"",@"SHT_CUDA_INFO"
	.sectionflags	@""
	.align	4


	//----- nvinfo : EIATTR_CUDA_API_VERSION
	.align		4
        /*0000*/ 	.byte	0x04, 0x37
        /*0002*/ 	.short	(.L_56 - .L_55)
.L_55:
        /*0004*/ 	.word	0x00000082


	//----- nvinfo : EIATTR_SPARSE_MMA_MASK
	.align		4
.L_56:
        /*0008*/ 	.byte	0x03, 0x50
        /*000a*/ 	.short	0x0000


	//----- nvinfo : EIATTR_MAXREG_COUNT
	.align		4
        /*000c*/ 	.byte	0x03, 0x1b
        /*000e*/ 	.short	0x00ff


	//----- nvinfo : EIATTR_MERCURY_ISA_VERSION
	.align		4
        /*0010*/ 	.byte	0x03, 0x5f
        /*0012*/ 	.short	0x0101


	//----- nvinfo : EIATTR_VRC_CTA_INIT_COUNT
	.align		4
        /*0014*/ 	.byte	0x02, 0x4a
	.zero		1
	.zero		1


	//----- nvinfo : EIATTR_EXIT_INSTR_OFFSETS
	.align		4
        /*0018*/ 	.byte	0x04, 0x1c
        /*001a*/ 	.short	(.L_58 - .L_57)


	//   ....[0]....
.L_57:
        /*001c*/ 	.word	0x00000010


	//----- nvinfo : EIATTR_SW_WAR
	.align		4
.L_58:
        /*0020*/ 	.byte	0x04, 0x36
        /*0022*/ 	.short	(.L_60 - .L_59)
.L_59:
        /*0024*/ 	.word	0x00000008
.L_60:


//--------------------- .nv.info._Z18test_fp32_tf32_cvtPKfPfi --------------------------
	.section	.nv.info._Z18test_fp32_tf32_cvtPKfPfi,"",@"SHT_CUDA_INFO"
	.sectionflags	@""
	.align	4


	//----- nvinfo : EIATTR_CUDA_API_VERSION
	.align		4
        /*0000*/ 	.byte	0x04, 0x37
        /*0002*/ 	.short	(.L_62 - .L_61)
.L_61:
        /*0004*/ 	.word	0x00000082


	//----- nvinfo : EIATTR_KPARAM_INFO
	.align		4
.L_62:
        /*0008*/ 	.byte	0x04, 0x17
        /*000a*/ 	.short	(.L_64 - .L_63)
.L_63:
        /*000c*/ 	.word	0x00000000
        /*0010*/ 	.short	0x0002
        /*0012*/ 	.short	0x0010
        /*0014*/ 	.byte	0x00, 0xf0, 0x11, 0x00


	//----- nvinfo : EIATTR_KPARAM_INFO
	.align		4
.L_64:
        /*0018*/ 	.byte	0x04, 0x17
        /*001a*/ 	.short	(.L_66 - .L_65)
.L_65:
        /*001c*/ 	.word	0x00000000
        /*0020*/ 	.short	0x0001
        /*0022*/ 	.short	0x0008
        /*0024*/ 	.byte	0x00, 0xf5, 0x21, 0x00


	//----- nvinfo : EIATTR_KPARAM_INFO
	.align		4
.L_66:
        /*0028*/ 	.byte	0x04, 0x17
        /*002a*/ 	.short	(.L_68 - .L_67)
.L_67:
        /*002c*/ 	.word	0x00000000
        /*0030*/ 	.short	0x0000
        /*0032*/ 	.short	0x0000
        /*0034*/ 	.byte	0x00, 0xf5, 0x21, 0x00


	//----- nvinfo : EIATTR_SPARSE_MMA_MASK
	.align		4
.L_68:
        /*0038*/ 	.byte	0x03, 0x50
        /*003a*/ 	.short	0x0000


	//----- nvinfo : EIATTR_MAXREG_COUNT
	.align		4
        /*003c*/ 	.byte	0x03, 0x1b
        /*003e*/ 	.short	0x00ff


	//----- nvinfo : EIATTR_MERCURY_ISA_VERSION
	.align		4
        /*0040*/ 	.byte	0x03, 0x5f
        /*0042*/ 	.short	0x0101


	//----- nvinfo : EIATTR_VRC_CTA_INIT_COUNT
	.align		4
        /*0044*/ 	.byte	0x02, 0x4a
	.zero		1
	.zero		1


	//----- nvinfo : EIATTR_EXIT_INSTR_OFFSETS
	.align		4
        /*0048*/ 	.byte	0x04, 0x1c
        /*004a*/ 	.short	(.L_70 - .L_69)


	//   ....[0]....
.L_69:
        /*004c*/ 	.word	0x00000070


	//   ....[1]....
        /*0050*/ 	.word	0x00000160


	//----- nvinfo : EIATTR_CBANK_PARAM_SIZE
	.align		4
.L_70:
        /*0054*/ 	.byte	0x03, 0x19
        /*0056*/ 	.short	0x0014


	//----- nvinfo : EIATTR_PARAM_CBANK
	.align		4
        /*0058*/ 	.byte	0x04, 0x0a
        /*005a*/ 	.short	(.L_72 - .L_71)
	.align		4
.L_71:
        /*005c*/ 	.word	index@(.nv.constant0._Z18test_fp32_tf32_cvtPKfPfi)
        /*0060*/ 	.short	0x0380
        /*0062*/ 	.short	0x0014


	//----- nvinfo : EIATTR_SW_WAR
	.align		4
.L_72:
        /*0064*/ 	.byte	0x04, 0x36
        /*0066*/ 	.short	(.L_74 - .L_73)
.L_73:
        /*0068*/ 	.word	0x00000008
.L_74:


//--------------------- .nv.callgraph             --------------------------
	.section	.nv.callgraph,"",@"SHT_CUDA_CALLGRAPH"
	.align	4
	.sectionentsize	8
	.align		4
        /*0000*/ 	.word	0x00000000
	.align		4
        /*0004*/ 	.word	0xffffffff
	.align		4
        /*0008*/ 	.word	0x00000000
	.align		4
        /*000c*/ 	.word	0xfffffffe
	.align		4
        /*0010*/ 	.word	0x00000000
	.align		4
        /*0014*/ 	.word	0xfffffffd
	.align		4
        /*0018*/ 	.word	0x00000000
	.align		4
        /*001c*/ 	.word	0xfffffffc


//--------------------- .nv.constant4             --------------------------
	.section	.nv.constant4,"a",@progbits
	.align	8
	.align		8
.nv.constant4:
        /*0000*/ 	.dword	_ZN34_INTERNAL_417e099f_4_k_cu_b75e26d34cuda3std3__45__cpo5beginE
	.align		8
        /*0008*/ 	.dword	_ZN34_INTERNAL_417e099f_4_k_cu_b75e26d34cuda3std3__45__cpo3endE
	.align		8
        /*0010*/ 	.dword	_ZN34_INTERNAL_417e099f_4_k_cu_b75e26d34cuda3std3__45__cpo6cbeginE
	.align		8
        /*0018*/ 	.dword	_ZN34_INTERNAL_417e099f_4_k_cu_b75e26d34cuda3std3__45__cpo4cendE
	.align		8
        /*0020*/ 	.dword	_ZN34_INTERNAL_417e099f_4_k_cu_b75e26d34cuda3std3__45__cpo6rbeginE
	.align		8
        /*0028*/ 	.dword	_ZN34_INTERNAL_417e099f_4_k_cu_b75e26d34cuda3std3__45__cpo4rendE
	.align		8
        /*0030*/ 	.dword	_ZN34_INTERNAL_417e099f_4_k_cu_b75e26d34cuda3std3__45__cpo7crbeginE
	.align		8
        /*0038*/ 	.dword	_ZN34_INTERNAL_417e099f_4_k_cu_b75e26d34cuda3std3__45__cpo5crendE
	.align		8
        /*0040*/ 	.dword	_ZN34_INTERNAL_417e099f_4_k_cu_b75e26d34cuda3std3__436_GLOBAL__N__417e099f_4_k_cu_b75e26d36ignoreE
	.align		8
        /*0048*/ 	.dword	_ZN34_INTERNAL_417e099f_4_k_cu_b75e26d34cuda3std3__419piecewise_constructE
	.align		8
        /*0050*/ 	.dword	_ZN34_INTERNAL_417e099f_4_k_cu_b75e26d34cuda3std3__48in_placeE
	.align		8
        /*0058*/ 	.dword	_ZN34_INTERNAL_417e099f_4_k_cu_b75e26d34cuda3std3__420unreachable_sentinelE
	.align		8
        /*0060*/ 	.dword	_ZN34_INTERNAL_417e099f_4_k_cu_b75e26d34cuda3std3__47nulloptE
	.align		8
        /*0068*/ 	.dword	_ZN34_INTERNAL_417e099f_4_k_cu_b75e26d34cuda3std3__48unexpectE
	.align		8
        /*0070*/ 	.dword	_ZN34_INTERNAL_417e099f_4_k_cu_b75e26d34cuda3std6ranges3__45__cpo4swapE
	.align		8
        /*0078*/ 	.dword	_ZN34_INTERNAL_417e099f_4_k_cu_b75e26d34cuda3std6ranges3__45__cpo9iter_moveE
	.align		8
        /*0080*/ 	.dword	_ZN34_INTERNAL_417e099f_4_k_cu_b75e26d34cuda3std6ranges3__45__cpo5beginE
	.align		8
        /*0088*/ 	.dword	_ZN34_INTERNAL_417e099f_4_k_cu_b75e26d34cuda3std6ranges3__45__cpo3endE
	.align		8
        /*0090*/ 	.dword	_ZN34_INTERNAL_417e099f_4_k_cu_b75e26d34cuda3std6ranges3__45__cpo6cbeginE
	.align		8
        /*0098*/ 	.dword	_ZN34_INTERNAL_417e099f_4_k_cu_b75e26d34cuda3std6ranges3__45__cpo4cendE
	.align		8
        /*00a0*/ 	.dword	_ZN34_INTERNAL_417e099f_4_k_cu_b75e26d34cuda3std6ranges3__45__cpo7advanceE
	.align		8
        /*00a8*/ 	.dword	_ZN34_INTERNAL_417e099f_4_k_cu_b75e26d34cuda3std6ranges3__45__cpo9iter_swapE
	.align		8
        /*00b0*/ 	.dword	_ZN34_INTERNAL_417e099f_4_k_cu_b75e26d34cuda3std6ranges3__45__cpo4nextE
	.align		8
        /*00b8*/ 	.dword	_ZN34_INTERNAL_417e099f_4_k_cu_b75e26d34cuda3std6ranges3__45__cpo4prevE
	.align		8
        /*00c0*/ 	.dword	_ZN34_INTERNAL_417e099f_4_k_cu_b75e26d34cuda3std6ranges3__45__cpo4dataE
	.align		8
        /*00c8*/ 	.dword	_ZN34_INTERNAL_417e099f_4_k_cu_b75e26d34cuda3std6ranges3__45__cpo5cdataE
	.align		8
        /*00d0*/ 	.dword	_ZN34_INTERNAL_417e099f_4_k_cu_b75e26d34cuda3std6ranges3__45__cpo4sizeE
	.align		8
        /*00d8*/ 	.dword	_ZN34_INTERNAL_417e099f_4_k_cu_b75e26d34cuda3std6ranges3__45__cpo5ssizeE
	.align		8
        /*00e0*/ 	.dword	_ZN34_INTERNAL_417e099f_4_k_cu_b75e26d34cuda3std6ranges3__45__cpo8distanceE
	.align		8
        /*00e8*/ 	.dword	_ZN34_INTERNAL_417e099f_4_k_cu_b75e26d36thrust24THRUST_300001_SM_1000_NS8cuda_cub3parE
	.align		8
        /*00f0*/ 	.dword	_ZN34_INTERNAL_417e099f_4_k_cu_b75e26d36thrust24THRUST_300001_SM_1000_NS8cuda_cub10par_nosyncE
	.align		8
        /*00f8*/ 	.dword	_ZN34_INTERNAL_417e099f_4_k_cu_b75e26d36thrust24THRUST_300001_SM_1000_NS6system6detail10sequential3seqE
	.align		8
        /*0100*/ 	.dword	_ZN34_INTERNAL_417e099f_4_k_cu_b75e26d36thrust24THRUST_300001_SM_1000_NS12placeholders2_1E
	.align		8
        /*0108*/ 	.dword	_ZN34_INTERNAL_417e099f_4_k_cu_b75e26d36thrust24THRUST_300001_SM_1000_NS12placeholders2_2E
	.align		8
        /*0110*/ 	.dword	_ZN34_INTERNAL_417e099f_4_k_cu_b75e26d36thrust24THRUST_300001_SM_1000_NS12placeholders2_3E
	.align		8
        /*0118*/ 	.dword	_ZN34_INTERNAL_417e099f_4_k_cu_b75e26d36thrust24THRUST_300001_SM_1000_NS12placeholders2_4E
	.align		8
        /*0120*/ 	.dword	_ZN34_INTERNAL_417e099f_4_k_cu_b75e26d36thrust24THRUST_300001_SM_1000_NS12placeholders2_5E
	.align		8
        /*0128*/ 	.dword	_ZN34_INTERNAL_417e099f_4_k_cu_b75e26d36thrust24THRUST_300001_SM_1000_NS12placeholders2_6E
	.align		8
        /*0130*/ 	.dword	_ZN34_INTERNAL_417e099f_4_k_cu_b75e26d36thrust24THRUST_300001_SM_1000_NS12placeholders2_7E
	.align		8
        /*0138*/ 	.dword	_ZN34_INTERNAL_417e099f_4_k_cu_b75e26d36thrust24THRUST_300001_SM_1000_NS12placeholders2_8E
	.align		8
        /*0140*/ 	.dword	_ZN34_INTERNAL_417e099f_4_k_cu_b75e26d36thrust24THRUST_300001_SM_1000_NS12placeholders2_9E
	.align		8
        /*0148*/ 	.dword	_ZN34_INTERNAL_417e099f_4_k_cu_b75e26d36thrust24THRUST_300001_SM_1000_NS12placeholders3_10E
	.align		8
        /*0150*/ 	.dword	_ZN34_INTERNAL_417e099f_4_k_cu_b75e26d36thrust24THRUST_300001_SM_1000_NS3seqE


//--------------------- .text._ZN3cub18CUB_300001_SM_10006detail11EmptyKernelIvEEvv --------------------------
	.section	.text._ZN3cub18CUB_300001_SM_10006detail11EmptyKernelIvEEvv,"ax",@progbits
	.align	128
        .global         _ZN3cub18CUB_300001_SM_10006detail11EmptyKernelIvEEvv
        .type           _ZN3cub18CUB_300001_SM_10006detail11EmptyKernelIvEEvv,@function
        .size           _ZN3cub18CUB_300001_SM_10006detail11EmptyKernelIvEEvv,(.L_x_2 - _ZN3cub18CUB_300001_SM_10006detail11EmptyKernelIvEEvv)
        .other          _ZN3cub18CUB_300001_SM_10006detail11EmptyKernelIvEEvv,@"STO_CUDA_ENTRY STV_DEFAULT"
_ZN3cub18CUB_300001_SM_10006detail11EmptyKernelIvEEvv:
.text._ZN3cub18CUB_300001_SM_10006detail11EmptyKernelIvEEvv:
[----:B------:R-:W-:Y:S01]  /*0000*/  LDC R1, c[0x0][0x37c] ;  /* 0x0000df00ff017b82 */ /* 0x000fe20000000800 */
[----:B------:R-:W-:Y:S05]  /*0010*/  EXIT ;  /* 0x000000000000794d */ /* 0x000fea0003800000 */
.L_x_0:
[----:B------:R-:W-:-:S00]  /*0020*/  BRA `(.L_x_0) ;  /* 0xfffffffc00fc7947 */ /* 0x000fc0000383ffff */
[----:B------:R-:W-:-:S00]  /*0030*/  NOP ;  /* 0x0000000000007918 */ /* 0x000fc00000000000 */
        /* <DEDUP_REMOVED lines=12> */
.L_x_2:


//--------------------- .text._Z18test_fp32_tf32_cvtPKfPfi --------------------------
	.section	.text._Z18test_fp32_tf32_cvtPKfPfi,"ax",@progbits
	.align	128
        .global         _Z18test_fp32_tf32_cvtPKfPfi
        .type           _Z18test_fp32_tf32_cvtPKfPfi,@function
        .size           _Z18test_fp32_tf32_cvtPKfPfi,(.L_x_3 - _Z18test_fp32_tf32_cvtPKfPfi)
        .other          _Z18test_fp32_tf32_cvtPKfPfi,@"STO_CUDA_ENTRY STV_DEFAULT"
_Z18test_fp32_tf32_cvtPKfPfi:
.text._Z18test_fp32_tf32_cvtPKfPfi:
[----:B------:R-:W-:Y:S01]  /*0000*/  LDC R1, c[0x0][0x37c] ;  /* 0x0000df00ff017b82 */ /* 0x000fe20000000800 */
[----:B------:R-:W0:Y:S07]  /*0010*/  S2R R7, SR_TID.X ;  /* 0x0000000000077919 */ /* 0x000e2e0000002100 */
[----:B------:R-:W0:Y:S01]  /*0020*/  S2UR UR4, SR_CTAID.X ;  /* 0x00000000000479c3 */ /* 0x000e220000002500 */
[----:B------:R-:W1:Y:S07]  /*0030*/  LDCU UR5, c[0x0][0x390] ;  /* 0x00007200ff0577ac */ /* 0x000e6e0008000800 */
[----:B------:R-:W0:Y:S02]  /*0040*/  LDC R0, c[0x0][0x360] ;  /* 0x0000d800ff007b82 */ /* 0x000e240000000800 */
[----:B0-----:R-:W-:-:S05]  /*0050*/  IMAD R7, R0, UR4, R7 ;  /* 0x0000000400077c24 */ /* 0x001fca000f8e0207 */
[----:B-1----:R-:W-:-:S13]  /*0060*/  ISETP.GE.AND P0, PT, R7, UR5, PT ;  /* 0x0000000507007c0c */ /* 0x002fda000bf06270 */
[----:B------:R-:W-:Y:S05]  /*0070*/  @P0 EXIT ;  /* 0x000000000000094d */ /* 0x000fea0003800000 */
[----:B------:R-:W0:Y:S01]  /*0080*/  LDC.64 R2, c[0x0][0x380] ;  /* 0x0000e000ff027b82 */ /* 0x000e220000000a00 */
[----:B------:R-:W1:Y:S01]  /*0090*/  LDCU.64 UR4, c[0x0][0x358] ;  /* 0x00006b00ff0477ac */ /* 0x000e620008000a00 */
[----:B0-----:R-:W-:-:S05]  /*00a0*/  IMAD.WIDE R2, R7, 0x4, R2 ;  /* 0x0000000407027825 */ /* 0x001fca00078e0202 */
[----:B-1----:R-:W2:Y:S01]  /*00b0*/  LDG.E R0, desc[UR4][R2.64] ;  /* 0x0000000402007981 */ /* 0x002ea2000c1e1900 */
[----:B------:R-:W-:Y:S01]  /*00c0*/  IMAD.MOV.U32 R5, RZ, RZ, 0x1000 ;  /* 0x00001000ff057424 */ /* 0x000fe200078e00ff */
[----:B--2---:R-:W-:-:S13]  /*00d0*/  FSETP.GEU.AND P0, PT, |R0|, +INF , PT ;  /* 0x7f8000000000780b */ /* 0x004fda0003f0e200 */
[----:B------:R-:W-:Y:S02]  /*00e0*/  @!P0 IMAD.IADD.U32 R0, R0, 0x1, R5 ;  /* 0x0000000100008824 */ /* 0x000fe400078e0005 */
[----:B------:R-:W0:Y:S03]  /*00f0*/  LDC.64 R4, c[0x0][0x388] ;  /* 0x0000e200ff047b82 */ /* 0x000e260000000a00 */
[----:B------:R-:W-:-:S04]  /*0100*/  LOP3.LUT R0, R0, 0xffffe000, RZ, 0xc0, !PT ;  /* 0xffffe00000007812 */ /* 0x000fc800078ec0ff */
[----:B------:R-:W-:-:S13]  /*0110*/  FSETP.GEU.AND P0, PT, |R0|, +INF , PT ;  /* 0x7f8000000000780b */ /* 0x000fda0003f0e200 */
[----:B------:R-:W-:Y:S01]  /*0120*/  @P0 IADD3 R0, PT, PT, R0, -0x2000, RZ ;  /* 0xffffe00000000810 */ /* 0x000fe20007ffe0ff */
[----:B0-----:R-:W-:-:S03]  /*0130*/  IMAD.WIDE R4, R7, 0x4, R4 ;  /* 0x0000000407047825 */ /* 0x001fc600078e0204 */
[----:B------:R-:W-:-:S05]  /*0140*/  I2FP.F32.U32 R7, R0 ;  /* 0x0000000000077245 */ /* 0x000fca0000201000 */
[----:B------:R-:W-:Y:S01]  /*0150*/  STG.E desc[UR4][R4.64], R7 ;  /* 0x0000000704007986 */ /* 0x000fe2000c101904 */
[----:B------:R-:W-:Y:S05]  /*0160*/  EXIT ;  /* 0x000000000000794d */ /* 0x000fea0003800000 */
.L_x_1:
        /* <DEDUP_REMOVED lines=9> */
.L_x_3:


//--------------------- .nv.shared.reserved.0     --------------------------
	.section	.nv.shared.reserved.0,"aw",@nobits
	.weak		__nv_reservedSMEM_offset_0_alias
	.size		__nv_reservedSMEM_offset_0_alias, 0, 64
	.other		__nv_reservedSMEM_offset_0_alias,@"STO_CUDA_RESERVED_SHARED STV_DEFAULT"
__nv_reservedSMEM_offset_0_alias:
	.zero		0
	.zero		64


//--------------------- .nv.global                --------------------------
	.section	.nv.global,"aw",@nobits
.nv.global:
	.type		_ZN34_INTERNAL_417e099f_4_k_cu_b75e26d36thrust24THRUST_300001_SM_1000_NS3seqE,@object
	.size		_ZN34_INTERNAL_417e099f_4_k_cu_b75e26d36thrust24THRUST_300001_SM_1000_NS3seqE,(_ZN34_INTERNAL_417e099f_4_k_cu_b75e26d34cuda3std3__48in_placeE - _ZN34_INTERNAL_417e099f_4_k_cu_b75e26d36thrust24THRUST_300001_SM_1000_NS3seqE)
_ZN34_INTERNAL_417e099f_4_k_cu_b75e26d36thrust24THRUST_300001_SM_1000_NS3seqE:
	.zero		1
	.type		_ZN34_INTERNAL_417e099f_4_k_cu_b75e26d34cuda3std3__48in_placeE,@object
	.size		_ZN34_INTERNAL_417e099f_4_k_cu_b75e26d34cuda3std3__48in_placeE,(_ZN34_INTERNAL_417e099f_4_k_cu_b75e26d34cuda3std6ranges3__45__cpo4sizeE - _ZN34_INTERNAL_417e099f_4_k_cu_b75e26d34cuda3std3__48in_placeE)
_ZN34_INTERNAL_417e099f_4_k_cu_b75e26d34cuda3std3__48in_placeE:
	.zero		1
	.type		_ZN34_INTERNAL_417e099f_4_k_cu_b75e26d34cuda3std6ranges3__45__cpo4sizeE,@object
	.size		_ZN34_INTERNAL_417e099f_4_k_cu_b75e26d34cuda3std6ranges3__45__cpo4sizeE,(_ZN34_INTERNAL_417e099f_4_k_cu_b75e26d36thrust24THRUST_300001_SM_1000_NS12placeholders2_3E - _ZN34_INTERNAL_417e099f_4_k_cu_b75e26d34cuda3std6ranges3__45__cpo4sizeE)
_ZN34_INTERNAL_417e099f_4_k_cu_b75e26d34cuda3std6ranges3__45__cpo4sizeE:
	.zero		1
	.type		_ZN34_INTERNAL_417e099f_4_k_cu_b75e26d36thrust24THRUST_300001_SM_1000_NS12placeholders2_3E,@object
	.size		_ZN34_INTERNAL_417e099f_4_k_cu_b75e26d36thrust24THRUST_300001_SM_1000_NS12placeholders2_3E,(_ZN34_INTERNAL_417e099f_4_k_cu_b75e26d34cuda3std3__45__cpo6cbeginE - _ZN34_INTERNAL_417e099f_4_k_cu_b75e26d36thrust24THRUST_300001_SM_1000_NS12placeholders2_3E)
_ZN34_INTERNAL_417e099f_4_k_cu_b75e26d36thrust24THRUST_300001_SM_1000_NS12placeholders2_3E:
	.zero		1
	.type		_ZN34_INTERNAL_417e099f_4_k_cu_b75e26d34cuda3std3__45__cpo6cbeginE,@object
	.size		_ZN34_INTERNAL_417e099f_4_k_cu_b75e26d34cuda3std3__45__cpo6cbeginE,(_ZN34_INTERNAL_417e099f_4_k_cu_b75e26d34cuda3std6ranges3__45__cpo6cbeginE - _ZN34_INTERNAL_417e099f_4_k_cu_b75e26d34cuda3std3__45__cpo6cbeginE)
_ZN34_INTERNAL_417e099f_4_k_cu_b75e26d34cuda3std3__45__cpo6cbeginE:
	.zero		1
	.type		_ZN34_INTERNAL_417e099f_4_k_cu_b75e26d34cuda3std6ranges3__45__cpo6cbeginE,@object
	.size		_ZN34_INTERNAL_417e099f_4_k_cu_b75e26d34cuda3std6ranges3__45__cpo6cbeginE,(_ZN34_INTERNAL_417e099f_4_k_cu_b75e26d36thrust24THRUST_300001_SM_1000_NS12placeholders2_7E - _ZN34_INTERNAL_417e099f_4_k_cu_b75e26d34cuda3std6ranges3__45__cpo6cbeginE)
_ZN34_INTERNAL_417e099f_4_k_cu_b75e26d34cuda3std6ranges3__45__cpo6cbeginE:
	.zero		1
	.type		_ZN34_INTERNAL_417e099f_4_k_cu_b75e26d36thrust24THRUST_300001_SM_1000_NS12placeholders2_7E,@object
	.size		_ZN34_INTERNAL_417e099f_4_k_cu_b75e26d36thrust24THRUST_300001_SM_1000_NS12placeholders2_7E,(_ZN34_INTERNAL_417e099f_4_k_cu_b75e26d34cuda3std3__45__cpo7crbeginE - _ZN34_INTERNAL_417e099f_4_k_cu_b75e26d36thrust24THRUST_300001_SM_1000_NS12placeholders2_7E)
_ZN34_INTERNAL_417e099f_4_k_cu_b75e26d36thrust24THRUST_300001_SM_1000_NS12placeholders2_7E:
	.zero		1
	.type		_ZN34_INTERNAL_417e099f_4_k_cu_b75e26d34cuda3std3__45__cpo7crbeginE,@object
	.size		_ZN34_INTERNAL_417e099f_4_k_cu_b75e26d34cuda3std3__45__cpo7crbeginE,(_ZN34_INTERNAL_417e099f_4_k_cu_b75e26d34cuda3std6ranges3__45__cpo4nextE - _ZN34_INTERNAL_417e099f_4_k_cu_b75e26d34cuda3std3__45__cpo7crbeginE)
_ZN34_INTERNAL_417e099f_4_k_cu_b75e26d34cuda3std3__45__cpo7crbeginE:
	.zero		1
	.type		_ZN34_INTERNAL_417e099f_4_k_cu_b75e26d34cuda3std6ranges3__45__cpo4nextE,@object
	.size		_ZN34_INTERNAL_417e099f_4_k_cu_b75e26d34cuda3std6ranges3__45__cpo4nextE,(_ZN34_INTERNAL_417e099f_4_k_cu_b75e26d34cuda3std6ranges3__45__cpo4swapE - _ZN34_INTERNAL_417e099f_4_k_cu_b75e26d34cuda3std6ranges3__45__cpo4nextE)
_ZN34_INTERNAL_417e099f_4_k_cu_b75e26d34cuda3std6ranges3__45__cpo4nextE:
	.zero		1
	.type		_ZN34_INTERNAL_417e099f_4_k_cu_b75e26d34cuda3std6ranges3__45__cpo4swapE,@object
	.size		_ZN34_INTERNAL_417e099f_4_k_cu_b75e26d34cuda3std6ranges3__45__cpo4swapE,(_ZN34_INTERNAL_417e099f_4_k_cu_b75e26d36thrust24THRUST_300001_SM_1000_NS8cuda_cub10par_nosyncE - _ZN34_INTERNAL_417e099f_4_k_cu_b75e26d34cuda3std6ranges3__45__cpo4swapE)
_ZN34_INTERNAL_417e099f_4_k_cu_b75e26d34cuda3std6ranges3__45__cpo4swapE:
	.zero		1
	.type		_ZN34_INTERNAL_417e099f_4_k_cu_b75e26d36thrust24THRUST_300001_SM_1000_NS8cuda_cub10par_nosyncE,@object
	.size		_ZN34_INTERNAL_417e099f_4_k_cu_b75e26d36thrust24THRUST_300001_SM_1000_NS8cuda_cub10par_nosyncE,(_ZN34_INTERNAL_417e099f_4_k_cu_b75e26d36thrust24THRUST_300001_SM_1000_NS12placeholders2_9E - _ZN34_INTERNAL_417e099f_4_k_cu_b75e26d36thrust24THRUST_300001_SM_1000_NS8cuda_cub10par_nosyncE)
_ZN34_INTERNAL_417e099f_4_k_cu_b75e26d36thrust24THRUST_300001_SM_1000_NS8cuda_cub10par_nosyncE:
	.zero		1
	.type		_ZN34_INTERNAL_417e099f_4_k_cu_b75e26d36thrust24THRUST_300001_SM_1000_NS12placeholders2_9E,@object
	.size		_ZN34_INTERNAL_417e099f_4_k_cu_b75e26d36thrust24THRUST_300001_SM_1000_NS12placeholders2_9E,(_ZN34_INTERNAL_417e099f_4_k_cu_b75e26d34cuda3std3__436_GLOBAL__N__417e099f_4_k_cu_b75e26d36ignoreE - _ZN34_INTERNAL_417e099f_4_k_cu_b75e26d36thrust24THRUST_300001_SM_1000_NS12placeholders2_9E)
_ZN34_INTERNAL_417e099f_4_k_cu_b75e26d36thrust24THRUST_300001_SM_1000_NS12placeholders2_9E:
	.zero		1
	.type		_ZN34_INTERNAL_417e099f_4_k_cu_b75e26d34cuda3std3__436_GLOBAL__N__417e099f_4_k_cu_b75e26d36ignoreE,@object
	.size		_ZN34_INTERNAL_417e099f_4_k_cu_b75e26d34cuda3std3__436_GLOBAL__N__417e099f_4_k_cu_b75e26d36ignoreE,(_ZN34_INTERNAL_417e099f_4_k_cu_b75e26d34cuda3std6ranges3__45__cpo4dataE - _ZN34_INTERNAL_417e099f_4_k_cu_b75e26d34cuda3std3__436_GLOBAL__N__417e099f_4_k_cu_b75e26d36ignoreE)
_ZN34_INTERNAL_417e099f_4_k_cu_b75e26d34cuda3std3__436_GLOBAL__N__417e099f_4_k_cu_b75e26d36ignoreE:
	.zero		1
	.type		_ZN34_INTERNAL_417e099f_4_k_cu_b75e26d34cuda3std6ranges3__45__cpo4dataE,@object
	.size		_ZN34_INTERNAL_417e099f_4_k_cu_b75e26d34cuda3std6ranges3__45__cpo4dataE,(_ZN34_INTERNAL_417e099f_4_k_cu_b75e26d36thrust24THRUST_300001_SM_1000_NS12placeholders2_1E - _ZN34_INTERNAL_417e099f_4_k_cu_b75e26d34cuda3std6ranges3__45__cpo4dataE)
_ZN34_INTERNAL_417e099f_4_k_cu_b75e26d34cuda3std6ranges3__45__cpo4dataE:
	.zero		1
	.type		_ZN34_INTERNAL_417e099f_4_k_cu_b75e26d36thrust24THRUST_300001_SM_1000_NS12placeholders2_1E,@object
	.size		_ZN34_INTERNAL_417e099f_4_k_cu_b75e26d36thrust24THRUST_300001_SM_1000_NS12placeholders2_1E,(_ZN34_INTERNAL_417e099f_4_k_cu_b75e26d34cuda3std3__45__cpo5beginE - _ZN34_INTERNAL_417e099f_4_k_cu_b75e26d36thrust24THRUST_300001_SM_1000_NS12placeholders2_1E)
_ZN34_INTERNAL_417e099f_4_k_cu_b75e26d36thrust24THRUST_300001_SM_1000_NS12placeholders2_1E:
	.zero		1
	.type		_ZN34_INTERNAL_417e099f_4_k_cu_b75e26d34cuda3std3__45__cpo5beginE,@object
	.size		_ZN34_INTERNAL_417e099f_4_k_cu_b75e26d34cuda3std3__45__cpo5beginE,(_ZN34_INTERNAL_417e099f_4_k_cu_b75e26d34cuda3std6ranges3__45__cpo5beginE - _ZN34_INTERNAL_417e099f_4_k_cu_b75e26d34cuda3std3__45__cpo5beginE)
_ZN34_INTERNAL_417e099f_4_k_cu_b75e26d34cuda3std3__45__cpo5beginE:
	.zero		1
	.type		_ZN34_INTERNAL_417e099f_4_k_cu_b75e26d34cuda3std6ranges3__45__cpo5beginE,@object
	.size		_ZN34_INTERNAL_417e099f_4_k_cu_b75e26d34cuda3std6ranges3__45__cpo5beginE,(_ZN34_INTERNAL_417e099f_4_k_cu_b75e26d36thrust24THRUST_300001_SM_1000_NS12placeholders2_5E - _ZN34_INTERNAL_417e099f_4_k_cu_b75e26d34cuda3std6ranges3__45__cpo5beginE)
_ZN34_INTERNAL_417e099f_4_k_cu_b75e26d34cuda3std6ranges3__45__cpo5beginE:
	.zero		1
	.type		_ZN34_INTERNAL_417e099f_4_k_cu_b75e26d36thrust24THRUST_300001_SM_1000_NS12placeholders2_5E,@object
	.size		_ZN34_INTERNAL_417e099f_4_k_cu_b75e26d36thrust24THRUST_300001_SM_1000_NS12placeholders2_5E,(_ZN34_INTERNAL_417e099f_4_k_cu_b75e26d34cuda3std3__45__cpo6rbeginE - _ZN34_INTERNAL_417e099f_4_k_cu_b75e26d36thrust24THRUST_300001_SM_1000_NS12placeholders2_5E)
_ZN34_INTERNAL_417e099f_4_k_cu_b75e26d36thrust24THRUST_300001_SM_1000_NS12placeholders2_5E:
	.zero		1
	.type		_ZN34_INTERNAL_417e099f_4_k_cu_b75e26d34cuda3std3__45__cpo6rbeginE,@object
	.size		_ZN34_INTERNAL_417e099f_4_k_cu_b75e26d34cuda3std3__45__cpo6rbeginE,(_ZN34_INTERNAL_417e099f_4_k_cu_b75e26d34cuda3std6ranges3__45__cpo7advanceE - _ZN34_INTERNAL_417e099f_4_k_cu_b75e26d34cuda3std3__45__cpo6rbeginE)
_ZN34_INTERNAL_417e099f_4_k_cu_b75e26d34cuda3std3__45__cpo6rbeginE:
	.zero		1
	.type		_ZN34_INTERNAL_417e099f_4_k_cu_b75e26d34cuda3std6ranges3__45__cpo7advanceE,@object
	.size		_ZN34_INTERNAL_417e099f_4_k_cu_b75e26d34cuda3std6ranges3__45__cpo7advanceE,(_ZN34_INTERNAL_417e099f_4_k_cu_b75e26d34cuda3std3__47nulloptE - _ZN34_INTERNAL_417e099f_4_k_cu_b75e26d34cuda3std6ranges3__45__cpo7advanceE)
_ZN34_INTERNAL_417e099f_4_k_cu_b75e26d34cuda3std6ranges3__45__cpo7advanceE:
	.zero		1
	.type		_ZN34_INTERNAL_417e099f_4_k_cu_b75e26d34cuda3std3__47nulloptE,@object
	.size		_ZN34_INTERNAL_417e099f_4_k_cu_b75e26d34cuda3std3__47nulloptE,(_ZN34_INTERNAL_417e099f_4_k_cu_b75e26d34cuda3std6ranges3__45__cpo8distanceE - _ZN34_INTERNAL_417e099f_4_k_cu_b75e26d34cuda3std3__47nulloptE)
_ZN34_INTERNAL_417e099f_4_k_cu_b75e26d34cuda3std3__47nulloptE:
	.zero		1
	.type		_ZN34_INTERNAL_417e099f_4_k_cu_b75e26d34cuda3std6ranges3__45__cpo8distanceE,@object
	.size		_ZN34_INTERNAL_417e099f_4_k_cu_b75e26d34cuda3std6ranges3__45__cpo8distanceE,(_ZN34_INTERNAL_417e099f_4_k_cu_b75e26d36thrust24THRUST_300001_SM_1000_NS12placeholders3_10E - _ZN34_INTERNAL_417e099f_4_k_cu_b75e26d34cuda3std6ranges3__45__cpo8distanceE)
_ZN34_INTERNAL_417e099f_4_k_cu_b75e26d34cuda3std6ranges3__45__cpo8distanceE:
	.zero		1
	.type		_ZN34_INTERNAL_417e099f_4_k_cu_b75e26d36thrust24THRUST_300001_SM_1000_NS12placeholders3_10E,@object
	.size		_ZN34_INTERNAL_417e099f_4_k_cu_b75e26d36thrust24THRUST_300001_SM_1000_NS12placeholders3_10E,(_ZN34_INTERNAL_417e099f_4_k_cu_b75e26d34cuda3std3__419piecewise_constructE - _ZN34_INTERNAL_417e099f_4_k_cu_b75e26d36thrust24THRUST_300001_SM_1000_NS12placeholders3_10E)
_ZN34_INTERNAL_417e099f_4_k_cu_b75e26d36thrust24THRUST_300001_SM_1000_NS12placeholders3_10E:
	.zero		1
	.type		_ZN34_INTERNAL_417e099f_4_k_cu_b75e26d34cuda3std3__419piecewise_constructE,@object
	.size		_ZN34_INTERNAL_417e099f_4_k_cu_b75e26d34cuda3std3__419piecewise_constructE,(_ZN34_INTERNAL_417e099f_4_k_cu_b75e26d34cuda3std6ranges3__45__cpo5cdataE - _ZN34_INTERNAL_417e099f_4_k_cu_b75e26d34cuda3std3__419piecewise_constructE)
_ZN34_INTERNAL_417e099f_4_k_cu_b75e26d34cuda3std3__419piecewise_constructE:
	.zero		1
	.type		_ZN34_INTERNAL_417e099f_4_k_cu_b75e26d34cuda3std6ranges3__45__cpo5cdataE,@object
	.size		_ZN34_INTERNAL_417e099f_4_k_cu_b75e26d34cuda3std6ranges3__45__cpo5cdataE,(_ZN34_INTERNAL_417e099f_4_k_cu_b75e26d36thrust24THRUST_300001_SM_1000_NS12placeholders2_2E - _ZN34_INTERNAL_417e099f_4_k_cu_b75e26d34cuda3std6ranges3__45__cpo5cdataE)
_ZN34_INTERNAL_417e099f_4_k_cu_b75e26d34cuda3std6ranges3__45__cpo5cdataE:
	.zero		1
	.type		_ZN34_INTERNAL_417e099f_4_k_cu_b75e26d36thrust24THRUST_300001_SM_1000_NS12placeholders2_2E,@object
	.size		_ZN34_INTERNAL_417e099f_4_k_cu_b75e26d36thrust24THRUST_300001_SM_1000_NS12placeholders2_2E,(_ZN34_INTERNAL_417e099f_4_k_cu_b75e26d34cuda3std3__45__cpo3endE - _ZN34_INTERNAL_417e099f_4_k_cu_b75e26d36thrust24THRUST_300001_SM_1000_NS12placeholders2_2E)
_ZN34_INTERNAL_417e099f_4_k_cu_b75e26d36thrust24THRUST_300001_SM_1000_NS12placeholders2_2E:
	.zero		1
	.type		_ZN34_INTERNAL_417e099f_4_k_cu_b75e26d34cuda3std3__45__cpo3endE,@object
	.size		_ZN34_INTERNAL_417e099f_4_k_cu_b75e26d34cuda3std3__45__cpo3endE,(_ZN34_INTERNAL_417e099f_4_k_cu_b75e26d34cuda3std6ranges3__45__cpo3endE - _ZN34_INTERNAL_417e099f_4_k_cu_b75e26d34cuda3std3__45__cpo3endE)
_ZN34_INTERNAL_417e099f_4_k_cu_b75e26d34cuda3std3__45__cpo3endE:
	.zero		1
	.type		_ZN34_INTERNAL_417e099f_4_k_cu_b75e26d34cuda3std6ranges3__45__cpo3endE,@object
	.size		_ZN34_INTERNAL_417e099f_4_k_cu_b75e26d34cuda3std6ranges3__45__cpo3endE,(_ZN34_INTERNAL_417e099f_4_k_cu_b75e26d36thrust24THRUST_300001_SM_1000_NS12placeholders2_6E - _ZN34_INTERNAL_417e099f_4_k_cu_b75e26d34cuda3std6ranges3__45__cpo3endE)
_ZN34_INTERNAL_417e099f_4_k_cu_b75e26d34cuda3std6ranges3__45__cpo3endE:
	.zero		1
	.type		_ZN34_INTERNAL_417e099f_4_k_cu_b75e26d36thrust24THRUST_300001_SM_1000_NS12placeholders2_6E,@object
	.size		_ZN34_INTERNAL_417e099f_4_k_cu_b75e26d36thrust24THRUST_300001_SM_1000_NS12placeholders2_6E,(_ZN34_INTERNAL_417e099f_4_k_cu_b75e26d34cuda3std3__45__cpo4rendE - _ZN34_INTERNAL_417e099f_4_k_cu_b75e26d36thrust24THRUST_300001_SM_1000_NS12placeholders2_6E)
_ZN34_INTERNAL_417e099f_4_k_cu_b75e26d36thrust24THRUST_300001_SM_1000_NS12placeholders2_6E:
	.zero		1
	.type		_ZN34_INTERNAL_417e099f_4_k_cu_b75e26d34cuda3std3__45__cpo4rendE,@object
	.size		_ZN34_INTERNAL_417e099f_4_k_cu_b75e26d34cuda3std3__45__cpo4rendE,(_ZN34_INTERNAL_417e099f_4_k_cu_b75e26d34cuda3std6ranges3__45__cpo9iter_swapE - _ZN34_INTERNAL_417e099f_4_k_cu_b75e26d34cuda3std3__45__cpo4rendE)
_ZN34_INTERNAL_417e099f_4_k_cu_b75e26d34cuda3std3__45__cpo4rendE:
	.zero		1
	.type		_ZN34_INTERNAL_417e099f_4_k_cu_b75e26d34cuda3std6ranges3__45__cpo9iter_swapE,@object
	.size		_ZN34_INTERNAL_417e099f_4_k_cu_b75e26d34cuda3std6ranges3__45__cpo9iter_swapE,(_ZN34_INTERNAL_417e099f_4_k_cu_b75e26d34cuda3std3__48unexpectE - _ZN34_INTERNAL_417e099f_4_k_cu_b75e26d34cuda3std6ranges3__45__cpo9iter_swapE)
_ZN34_INTERNAL_417e099f_4_k_cu_b75e26d34cuda3std6ranges3__45__cpo9iter_swapE:
	.zero		1
	.type		_ZN34_INTERNAL_417e099f_4_k_cu_b75e26d34cuda3std3__48unexpectE,@object
	.size		_ZN34_INTERNAL_417e099f_4_k_cu_b75e26d34cuda3std3__48unexpectE,(_ZN34_INTERNAL_417e099f_4_k_cu_b75e26d36thrust24THRUST_300001_SM_1000_NS8cuda_cub3parE - _ZN34_INTERNAL_417e099f_4_k_cu_b75e26d34cuda3std3__48unexpectE)
_ZN34_INTERNAL_417e099f_4_k_cu_b75e26d34cuda3std3__48unexpectE:
	.zero		1
	.type		_ZN34_INTERNAL_417e099f_4_k_cu_b75e26d36thrust24THRUST_300001_SM_1000_NS8cuda_cub3parE,@object
	.size		_ZN34_INTERNAL_417e099f_4_k_cu_b75e26d36thrust24THRUST_300001_SM_1000_NS8cuda_cub3parE,(_ZN34_INTERNAL_417e099f_4_k_cu_b75e26d36thrust24THRUST_300001_SM_1000_NS12placeholders2_4E - _ZN34_INTERNAL_417e099f_4_k_cu_b75e26d36thrust24THRUST_300001_SM_1000_NS8cuda_cub3parE)
_ZN34_INTERNAL_417e099f_4_k_cu_b75e26d36thrust24THRUST_300001_SM_1000_NS8cuda_cub3parE:
	.zero		1
	.type		_ZN34_INTERNAL_417e099f_4_k_cu_b75e26d36thrust24THRUST_300001_SM_1000_NS12placeholders2_4E,@object
	.size		_ZN34_INTERNAL_417e099f_4_k_cu_b75e26d36thrust24THRUST_300001_SM_1000_NS12placeholders2_4E,(_ZN34_INTERNAL_417e099f_4_k_cu_b75e26d34cuda3std3__45__cpo4cendE - _ZN34_INTERNAL_417e099f_4_k_cu_b75e26d36thrust24THRUST_300001_SM_1000_NS12placeholders2_4E)
_ZN34_INTERNAL_417e099f_4_k_cu_b75e26d36thrust24THRUST_300001_SM_1000_NS12placeholders2_4E:
	.zero		1
	.type		_ZN34_INTERNAL_417e099f_4_k_cu_b75e26d34cuda3std3__45__cpo4cendE,@object
	.size		_ZN34_INTERNAL_417e099f_4_k_cu_b75e26d34cuda3std3__45__cpo4cendE,(_ZN34_INTERNAL_417e099f_4_k_cu_b75e26d34cuda3std6ranges3__45__cpo4cendE - _ZN34_INTERNAL_417e099f_4_k_cu_b75e26d34cuda3std3__45__cpo4cendE)
_ZN34_INTERNAL_417e099f_4_k_cu_b75e26d34cuda3std3__45__cpo4cendE:
	.zero		1
	.type		_ZN34_INTERNAL_417e099f_4_k_cu_b75e26d34cuda3std6ranges3__45__cpo4cendE,@object
	.size		_ZN34_INTERNAL_417e099f_4_k_cu_b75e26d34cuda3std6ranges3__45__cpo4cendE,(_ZN34_INTERNAL_417e099f_4_k_cu_b75e26d34cuda3std3__420unreachable_sentinelE - _ZN34_INTERNAL_417e099f_4_k_cu_b75e26d34cuda3std6ranges3__45__cpo4cendE)
_ZN34_INTERNAL_417e099f_4_k_cu_b75e26d34cuda3std6ranges3__45__cpo4cendE:
	.zero		1
	.type		_ZN34_INTERNAL_417e099f_4_k_cu_b75e26d34cuda3std3__420unreachable_sentinelE,@object
	.size		_ZN34_INTERNAL_417e099f_4_k_cu_b75e26d34cuda3std3__420unreachable_sentinelE,(_ZN34_INTERNAL_417e099f_4_k_cu_b75e26d34cuda3std6ranges3__45__cpo5ssizeE - _ZN34_INTERNAL_417e099f_4_k_cu_b75e26d34cuda3std3__420unreachable_sentinelE)
_ZN34_INTERNAL_417e099f_4_k_cu_b75e26d34cuda3std3__420unreachable_sentinelE:
	.zero		1
	.type		_ZN34_INTERNAL_417e099f_4_k_cu_b75e26d34cuda3std6ranges3__45__cpo5ssizeE,@object
	.size		_ZN34_INTERNAL_417e099f_4_k_cu_b75e26d34cuda3std6ranges3__45__cpo5ssizeE,(_ZN34_INTERNAL_417e099f_4_k_cu_b75e26d36thrust24THRUST_300001_SM_1000_NS12placeholders2_8E - _ZN34_INTERNAL_417e099f_4_k_cu_b75e26d34cuda3std6ranges3__45__cpo5ssizeE)
_ZN34_INTERNAL_417e099f_4_k_cu_b75e26d34cuda3std6ranges3__45__cpo5ssizeE:
	.zero		1
	.type		_ZN34_INTERNAL_417e099f_4_k_cu_b75e26d36thrust24THRUST_300001_SM_1000_NS12placeholders2_8E,@object
	.size		_ZN34_INTERNAL_417e099f_4_k_cu_b75e26d36thrust24THRUST_300001_SM_1000_NS12placeholders2_8E,(_ZN34_INTERNAL_417e099f_4_k_cu_b75e26d34cuda3std3__45__cpo5crendE - _ZN34_INTERNAL_417e099f_4_k_cu_b75e26d36thrust24THRUST_300001_SM_1000_NS12placeholders2_8E)
_ZN34_INTERNAL_417e099f_4_k_cu_b75e26d36thrust24THRUST_300001_SM_1000_NS12placeholders2_8E:
	.zero		1
	.type		_ZN34_INTERNAL_417e099f_4_k_cu_b75e26d34cuda3std3__45__cpo5crendE,@object
	.size		_ZN34_INTERNAL_417e099f_4_k_cu_b75e26d34cuda3std3__45__cpo5crendE,(_ZN34_INTERNAL_417e099f_4_k_cu_b75e26d34cuda3std6ranges3__45__cpo4prevE - _ZN34_INTERNAL_417e099f_4_k_cu_b75e26d34cuda3std3__45__cpo5crendE)
_ZN34_INTERNAL_417e099f_4_k_cu_b75e26d34cuda3std3__45__cpo5crendE:
	.zero		1
	.type		_ZN34_INTERNAL_417e099f_4_k_cu_b75e26d34cuda3std6ranges3__45__cpo4prevE,@object
	.size		_ZN34_INTERNAL_417e099f_4_k_cu_b75e26d34cuda3std6ranges3__45__cpo4prevE,(_ZN34_INTERNAL_417e099f_4_k_cu_b75e26d34cuda3std6ranges3__45__cpo9iter_moveE - _ZN34_INTERNAL_417e099f_4_k_cu_b75e26d34cuda3std6ranges3__45__cpo4prevE)
_ZN34_INTERNAL_417e099f_4_k_cu_b75e26d34cuda3std6ranges3__45__cpo4prevE:
	.zero		1
	.type		_ZN34_INTERNAL_417e099f_4_k_cu_b75e26d34cuda3std6ranges3__45__cpo9iter_moveE,@object
	.size		_ZN34_INTERNAL_417e099f_4_k_cu_b75e26d34cuda3std6ranges3__45__cpo9iter_moveE,(_ZN34_INTERNAL_417e099f_4_k_cu_b75e26d36thrust24THRUST_300001_SM_1000_NS6system6detail10sequential3seqE - _ZN34_INTERNAL_417e099f_4_k_cu_b75e26d34cuda3std6ranges3__45__cpo9iter_moveE)
_ZN34_INTERNAL_417e099f_4_k_cu_b75e26d34cuda3std6ranges3__45__cpo9iter_moveE:
	.zero		1
	.type		_ZN34_INTERNAL_417e099f_4_k_cu_b75e26d36thrust24THRUST_300001_SM_1000_NS6system6detail10sequential3seqE,@object
	.size		_ZN34_INTERNAL_417e099f_4_k_cu_b75e26d36thrust24THRUST_300001_SM_1000_NS6system6detail10sequential3seqE,(.L_31 - _ZN34_INTERNAL_417e099f_4_k_cu_b75e26d36thrust24THRUST_300001_SM_1000_NS6system6detail10sequential3seqE)
_ZN34_INTERNAL_417e099f_4_k_cu_b75e26d36thrust24THRUST_300001_SM_1000_NS6system6detail10sequential3seqE:
	.zero		1
.L_31:


//--------------------- .nv.constant0._ZN3cub18CUB_300001_SM_10006detail11EmptyKernelIvEEvv --------------------------
	.section	.nv.constant0._ZN3cub18CUB_300001_SM_10006detail11EmptyKernelIvEEvv,"a",@progbits
	.sectionflags	@""
	.align	4
.nv.constant0._ZN3cub18CUB_300001_SM_10006detail11EmptyKernelIvEEvv:
	.zero		896


//--------------------- .nv.constant0._Z18test_fp32_tf32_cvtPKfPfi --------------------------
	.section	.nv.constant0._Z18test_fp32_tf32_cvtPKfPfi,"a",@progbits
	.sectionflags	@""
	.align	4
.nv.constant0._Z18test_fp32_tf32_cvtPKfPfi:
	.zero		916


//--------------------- SYMBOLS --------------------------

	.type		.nv.reservedSmem.offset0,@object
	.size		.nv.reservedSmem.offset0,0x4
